	.headerflags	@"EF_CUDA_TEXMODE_UNIFIED EF_CUDA_64BIT_ADDRESS EF_CUDA_ACCELERATORS EF_CUDA_SM90 EF_CUDA_VIRTUAL_SM(EF_CUDA_SM90)"
	.elftype	@"ET_EXEC"


//--------------------- .nv.info                  --------------------------
	.section	.nv.info,"",@"SHT_CUDA_INFO"
	.align	4


	//----- nvinfo : EIATTR_REGCOUNT
	.align		4
        /*0000*/ 	.byte	0x04, 0x2f
        /*0002*/ 	.short	(.L_3 - .L_2)
	.align		4
.L_2:
        /*0004*/ 	.word	index@(triton_poi_fused__native_batch_norm_legit_no_training_convolution_relu_33)
        /*0008*/ 	.word	0x00000016


	//----- nvinfo : EIATTR_MIN_STACK_SIZE
	.align		4
.L_3:
        /*000c*/ 	.byte	0x04, 0x12
        /*000e*/ 	.short	(.L_5 - .L_4)
	.align		4
.L_4:
        /*0010*/ 	.word	index@(triton_poi_fused__native_batch_norm_legit_no_training_convolution_relu_33)
        /*0014*/ 	.word	0x00000000


	//----- nvinfo : EIATTR_FRAME_SIZE
	.align		4
.L_5:
        /*0018*/ 	.byte	0x04, 0x11
        /*001a*/ 	.short	(.L_7 - .L_6)
	.align		4
.L_6:
        /*001c*/ 	.word	index@(triton_poi_fused__native_batch_norm_legit_no_training_convolution_relu_33)
        /*0020*/ 	.word	0x00000000


	//----- nvinfo : EIATTR_MIN_STACK_SIZE
	.align		4
.L_7:
        /*0024*/ 	.byte	0x04, 0x12
        /*0026*/ 	.short	(.L_9 - .L_8)
	.align		4
.L_8:
        /*0028*/ 	.word	index@(triton_poi_fused__native_batch_norm_legit_no_training_convolution_relu_33)
        /*002c*/ 	.word	0x00000000
.L_9:


//--------------------- .nv.info.triton_poi_fused__native_batch_norm_legit_no_training_convolution_relu_33 --------------------------
	.section	.nv.info.triton_poi_fused__native_batch_norm_legit_no_training_convolution_relu_33,"",@"SHT_CUDA_INFO"
	.sectionflags	@""
	.align	4


	//----- nvinfo : EIATTR_CUDA_API_VERSION
	.align		4
        /*0000*/ 	.byte	0x04, 0x37
        /*0002*/ 	.short	(.L_11 - .L_10)
.L_10:
        /*0004*/ 	.word	0x0000007c


	//----- nvinfo : EIATTR_KPARAM_INFO
	.align		4
.L_11:
        /*0008*/ 	.byte	0x04, 0x17
        /*000a*/ 	.short	(.L_13 - .L_12)
.L_12:
        /*000c*/ 	.word	0x00000000
        /*0010*/ 	.short	0x0007
        /*0012*/ 	.short	0x0038
        /*0014*/ 	.byte	0x00, 0xf0, 0x11, 0x00


	//----- nvinfo : EIATTR_KPARAM_INFO
	.align		4
.L_13:
        /*0018*/ 	.byte	0x04, 0x17
        /*001a*/ 	.short	(.L_15 - .L_14)
.L_14:
        /*001c*/ 	.word	0x00000000
        /*0020*/ 	.short	0x0006
        /*0022*/ 	.short	0x0030
        /*0024*/ 	.byte	0x00, 0xf4, 0x21, 0x00


	//----- nvinfo : EIATTR_KPARAM_INFO
	.align		4
.L_15:
        /*0028*/ 	.byte	0x04, 0x17
        /*002a*/ 	.short	(.L_17 - .L_16)
.L_16:
        /*002c*/ 	.word	0x00000000
        /*0030*/ 	.short	0x0005
        /*0032*/ 	.short	0x0028
        /*0034*/ 	.byte	0x00, 0xf4, 0x21, 0x00


	//----- nvinfo : EIATTR_KPARAM_INFO
	.align		4
.L_17:
        /*0038*/ 	.byte	0x04, 0x17
        /*003a*/ 	.short	(.L_19 - .L_18)
.L_18:
        /*003c*/ 	.word	0x00000000
        /*0040*/ 	.short	0x0004
        /*0042*/ 	.short	0x0020
        /*0044*/ 	.byte	0x00, 0xf4, 0x21, 0x00


	//----- nvinfo : EIATTR_KPARAM_INFO
	.align		4
.L_19:
        /*0048*/ 	.byte	0x04, 0x17
        /*004a*/ 	.short	(.L_21 - .L_20)
.L_20:
        /*004c*/ 	.word	0x00000000
        /*0050*/ 	.short	0x0003
        /*0052*/ 	.short	0x0018
        /*0054*/ 	.byte	0x00, 0xf4, 0x21, 0x00


	//----- nvinfo : EIATTR_KPARAM_INFO
	.align		4
.L_21:
        /*0058*/ 	.byte	0x04, 0x17
        /*005a*/ 	.short	(.L_23 - .L_22)
.L_22:
        /*005c*/ 	.word	0x00000000
        /*0060*/ 	.short	0x0002
        /*0062*/ 	.short	0x0010
        /*0064*/ 	.byte	0x00, 0xf4, 0x21, 0x00


	//----- nvinfo : EIATTR_KPARAM_INFO
	.align		4
.L_23:
        /*0068*/ 	.byte	0x04, 0x17
        /*006a*/ 	.short	(.L_25 - .L_24)
.L_24:
        /*006c*/ 	.word	0x00000000
        /*0070*/ 	.short	0x0001
        /*0072*/ 	.short	0x0008
        /*0074*/ 	.byte	0x00, 0xf4, 0x21, 0x00


	//----- nvinfo : EIATTR_KPARAM_INFO
	.align		4
.L_25:
        /*0078*/ 	.byte	0x04, 0x17
        /*007a*/ 	.short	(.L_27 - .L_26)
.L_26:
        /*007c*/ 	.word	0x00000000
        /*0080*/ 	.short	0x0000
        /*0082*/ 	.short	0x0000
        /*0084*/ 	.byte	0x00, 0xf4, 0x21, 0x00


	//----- nvinfo : EIATTR_SPARSE_MMA_MASK
	.align		4
.L_27:
        /*0088*/ 	.byte	0x03, 0x50
        /*008a*/ 	.short	0x0000


	//----- nvinfo : EIATTR_MAXREG_COUNT
	.align		4
        /*008c*/ 	.byte	0x03, 0x1b
        /*008e*/ 	.short	0x00ff


	//----- nvinfo : EIATTR_EXIT_INSTR_OFFSETS
	.align		4
        /*0090*/ 	.byte	0x04, 0x1c
        /*0092*/ 	.short	(.L_29 - .L_28)


	//   ....[0]....
.L_28:
        /*0094*/ 	.word	0x000003b0


	//----- nvinfo : EIATTR_REQNTID
	.align		4
.L_29:
        /*0098*/ 	.byte	0x04, 0x10
        /*009a*/ 	.short	(.L_31 - .L_30)
.L_30:
        /*009c*/ 	.word	0x00000100
        /*00a0*/ 	.word	0x00000001
        /*00a4*/ 	.word	0x00000001


	//----- nvinfo : EIATTR_CBANK_PARAM_SIZE
	.align		4
.L_31:
        /*00a8*/ 	.byte	0x03, 0x19
        /*00aa*/ 	.short	0x003c


	//----- nvinfo : EIATTR_PARAM_CBANK
	.align		4
        /*00ac*/ 	.byte	0x04, 0x0a
        /*00ae*/ 	.short	(.L_33 - .L_32)
	.align		4
.L_32:
        /*00b0*/ 	.word	index@(.nv.constant0.triton_poi_fused__native_batch_norm_legit_no_training_convolution_relu_33)
        /*00b4*/ 	.short	0x0210
        /*00b6*/ 	.short	0x003c


	//----- nvinfo : EIATTR_SW_WAR
	.align		4
.L_33:
        /*00b8*/ 	.byte	0x04, 0x36
        /*00ba*/ 	.short	(.L_35 - .L_34)
.L_34:
        /*00bc*/ 	.word	0x00000008
.L_35:


//--------------------- .nv.callgraph             --------------------------
	.section	.nv.callgraph,"",@"SHT_CUDA_CALLGRAPH"
	.align	4
	.sectionentsize	8
	.align		4
        /*0000*/ 	.word	0x00000000
	.align		4
        /*0004*/ 	.word	0xffffffff
	.align		4
        /*0008*/ 	.word	0x00000000
	.align		4
        /*000c*/ 	.word	0xfffffffe
	.align		4
        /*0010*/ 	.word	0x00000000
	.align		4
        /*0014*/ 	.word	0xfffffffd
	.align		4
        /*0018*/ 	.word	0x00000000
	.align		4
        /*001c*/ 	.word	0xfffffffc


//--------------------- .nv.constant4             --------------------------
	.section	.nv.constant4,"a",@progbits
	.align	8
	.align		8
.nv.constant4:
        /*0000*/ 	.dword	_$_str
	.align		8
        /*0008*/ 	.dword	_$_str_$_2


//--------------------- .text.triton_poi_fused__native_batch_norm_legit_no_training_convolution_relu_33 --------------------------
	.section	.text.triton_poi_fused__native_batch_norm_legit_no_training_convolution_relu_33,"ax",@progbits
	.align	128
        .global         triton_poi_fused__native_batch_norm_legit_no_training_convolution_relu_33
        .type           triton_poi_fused__native_batch_norm_legit_no_training_convolution_relu_33,@function
        .size           triton_poi_fused__native_batch_norm_legit_no_training_convolution_relu_33,(.L_x_1 - triton_poi_fused__native_batch_norm_legit_no_training_convolution_relu_33)
        .other          triton_poi_fused__native_batch_norm_legit_no_training_convolution_relu_33,@"STO_CUDA_ENTRY STV_DEFAULT"
triton_poi_fused__native_batch_norm_legit_no_training_convolution_relu_33:
.text.triton_poi_fused__native_batch_norm_legit_no_training_convolution_relu_33:
[----:B------:R-:W-:Y:S01]  /*0000*/  LDC R1, c[0x0][0x28] ;  /* 0x00000a00ff017b82 */ /* 0x000fe20000000800 */
[----:B------:R-:W1:Y:S07]  /*0010*/  S2R R0, SR_TID.X ;  /* 0x0000000000007919 */ /* 0x000e6e0000002100 */
[----:B------:R-:W2:Y:S01]  /*0020*/  LDC.64 R14, c[0x0][0x228] ;  /* 0x00008a00ff0e7b82 */ /* 0x000ea20000000a00 */
[----:B------:R-:W-:Y:S01]  /*0030*/  ULDC.64 UR4, c[0x0][0x208] ;  /* 0x0000820000047ab9 */ /* 0x000fe20000000a00 */
[----:B------:R-:W3:Y:S06]  /*0040*/  S2R R3, SR_CTAID.X ;  /* 0x0000000000037919 */ /* 0x000eec0000002500 */
[----:B------:R-:W4:Y:S08]  /*0050*/  LDC.64 R10, c[0x0][0x218] ;  /* 0x00008600ff0a7b82 */ /* 0x000f300000000a00 */
[----:B------:R-:W5:Y:S08]  /*0060*/  LDC.64 R12, c[0x0][0x220] ;  /* 0x00008800ff0c7b82 */ /* 0x000f700000000a00 */
[----:B------:R-:W4:Y:S01]  /*0070*/  LDC.64 R16, c[0x0][0x230] ;  /* 0x00008c00ff107b82 */ /* 0x000f220000000a00 */
[----:B-1----:R-:W-:-:S04]  /*0080*/  SHF.L.U32 R0, R0, 0x1, RZ ;  /* 0x0000000100007819 */ /* 0x002fc800000006ff */
[----:B------:R-:W-:-:S04]  /*0090*/  LOP3.LUT R0, R0, 0x1fe, RZ, 0xc0, !PT ;  /* 0x000001fe00007812 */ /* 0x000fc800078ec0ff */
[----:B---3--:R-:W-:-:S05]  /*00a0*/  LEA R0, R3, R0, 0x9 ;  /* 0x0000000003007211 */ /* 0x008fca00078e48ff */
[----:B------:R-:W-:-:S05]  /*00b0*/  IMAD.HI R2, R0, 0x78787879, RZ ;  /* 0x7878787900027827 */ /* 0x000fca00078e02ff */
[----:B------:R-:W-:-:S04]  /*00c0*/  SHF.R.U32.HI R3, RZ, 0x1f, R2 ;  /* 0x0000001fff037819 */ /* 0x000fc80000011602 */
[----:B------:R-:W-:-:S05]  /*00d0*/  LEA.HI.SX32 R3, R2, R3, 0x15 ;  /* 0x0000000302037211 */ /* 0x000fca00078faaff */
[----:B------:R-:W-:-:S05]  /*00e0*/  IMAD.HI R2, R3, 0x38e38e39, RZ ;  /* 0x38e38e3903027827 */ /* 0x000fca00078e02ff */
[----:B------:R-:W-:-:S04]  /*00f0*/  SHF.R.U32.HI R5, RZ, 0x1f, R2 ;  /* 0x0000001fff057819 */ /* 0x000fc80000011602 */
[----:B------:R-:W-:Y:S02]  /*0100*/  LEA.HI.SX32 R2, R2, R5, 0x1b ;  /* 0x0000000502027211 */ /* 0x000fe400078fdaff */
[----:B------:R-:W1:Y:S03]  /*0110*/  LDC.64 R4, c[0x0][0x238] ;  /* 0x00008e00ff047b82 */ /* 0x000e660000000a00 */
[----:B------:R-:W-:-:S04]  /*0120*/  IMAD R19, R2, -0x90, R3 ;  /* 0xffffff7002137824 */ /* 0x000fc800078e0203 */
[C---:B--2---:R-:W-:Y:S01]  /*0130*/  IMAD.WIDE R14, R19.reuse, 0x4, R14 ;  /* 0x00000004130e7825 */ /* 0x044fe200078e020e */
[----:B------:R-:W2:Y:S04]  /*0140*/  LDC.64 R2, c[0x0][0x210] ;  /* 0x00008400ff027b82 */ /* 0x000ea80000000a00 */
[----:B------:R3:W3:Y:S01]  /*0150*/  LDG.E.EL R18, desc[UR4][R14.64] ;  /* 0x000000040e127981 */ /* 0x0006e2000c2e1900 */
[----:B----4-:R-:W-:-:S04]  /*0160*/  IMAD.WIDE R10, R19, 0x4, R10 ;  /* 0x00000004130a7825 */ /* 0x010fc800078e020a */
[----:B-----5:R-:W-:Y:S01]  /*0170*/  IMAD.WIDE R12, R19, 0x4, R12 ;  /* 0x00000004130c7825 */ /* 0x020fe200078e020c */
[----:B------:R4:W5:Y:S04]  /*0180*/  LDG.E.EL R8, desc[UR4][R10.64] ;  /* 0x000000040a087981 */ /* 0x000968000c2e1900 */
[----:B------:R-:W5:Y:S01]  /*0190*/  LDG.E.EL R9, desc[UR4][R12.64] ;  /* 0x000000040c097981 */ /* 0x000f62000c2e1900 */
[----:B--2---:R-:W-:-:S05]  /*01a0*/  IMAD.WIDE R2, R0, 0x4, R2 ;  /* 0x0000000400027825 */ /* 0x004fca00078e0202 */
[----:B------:R-:W5:Y:S01]  /*01b0*/  LDG.E.64 R6, desc[UR4][R2.64] ;  /* 0x0000000402067981 */ /* 0x000f62000c1e1b00 */
[----:B0--3--:R-:W-:-:S04]  /*01c0*/  IMAD.WIDE R14, R19, 0x4, R16 ;  /* 0x00000004130e7825 */ /* 0x009fc800078e0210 */
[----:B-1----:R-:W-:Y:S02]  /*01d0*/  IMAD.WIDE R16, R19, 0x4, R4 ;  /* 0x0000000413107825 */ /* 0x002fe400078e0204 */
[----:B------:R-:W2:Y:S01]  /*01e0*/  LDG.E.EL R14, desc[UR4][R14.64] ;  /* 0x000000040e0e7981 */ /* 0x000ea2000c2e1900 */
[----:B----4-:R-:W-:Y:S01]  /*01f0*/  HFMA2.MMA R10, -RZ, RZ, 1.625, 0 ;  /* 0x3e800000ff0a7435 */ /* 0x010fe200000001ff */
[----:B------:R-:W0:Y:S02]  /*0200*/  LDC.64 R4, c[0x0][0x240] ;  /* 0x00009000ff047b82 */ /* 0x000e240000000a00 */
[----:B------:R-:W2:Y:S01]  /*0210*/  LDG.E.EL R17, desc[UR4][R16.64] ;  /* 0x0000000410117981 */ /* 0x000ea2000c2e1900 */
[----:B0-----:R-:W-:-:S04]  /*0220*/  IMAD.WIDE R4, R0, 0x4, R4 ;  /* 0x0000000400047825 */ /* 0x001fc800078e0204 */
[----:B------:R-:W-:-:S04]  /*0230*/  FADD R18, R18, 9.9999997473787516356e-06 ;  /* 0x3727c5ac12127421 */ /* 0x000fc80000000000 */
[----:B------:R-:W0:Y:S02]  /*0240*/  MUFU.SQRT R19, R18 ;  /* 0x0000001200137308 */ /* 0x000e240000002000 */
[C---:B0-----:R-:W-:Y:S02]  /*0250*/  FSETP.GT.AND P0, PT, R19.reuse, 8.50705917302346158658e+37, PT ;  /* 0x7e8000001300780b */ /* 0x041fe40003f04000 */
[----:B------:R-:W-:-:S11]  /*0260*/  FSETP.GEU.AND P1, PT, R19, 1.175494350822287508e-38, PT ;  /* 0x008000001300780b */ /* 0x000fd60003f2e000 */
[----:B------:R-:W-:-:S04]  /*0270*/  @P0 FMUL R19, R19, 0.25 ;  /* 0x3e80000013130820 */ /* 0x000fc80000400000 */
[----:B------:R-:W-:-:S06]  /*0280*/  @!P1 FMUL R19, R19, 16777216 ;  /* 0x4b80000013139820 */ /* 0x000fcc0000400000 */
[----:B------:R-:W0:Y:S01]  /*0290*/  MUFU.RCP R19, R19 ;  /* 0x0000001300137308 */ /* 0x000e220000001000 */
[----:B------:R-:W-:Y:S01]  /*02a0*/  FSEL R10, R10, 1, P0 ;  /* 0x3f8000000a0a7808 */ /* 0x000fe20000000000 */
[--C-:B-----5:R-:W-:Y:S01]  /*02b0*/  FADD R6, R6, R8.reuse ;  /* 0x0000000806067221 */ /* 0x120fe20000000000 */
[----:B------:R-:W-:-:S03]  /*02c0*/  FADD R7, R7, R8 ;  /* 0x0000000807077221 */ /* 0x000fc60000000000 */
[----:B------:R-:W-:Y:S01]  /*02d0*/  @!P1 FMUL R10, R10, 16777216 ;  /* 0x4b8000000a0a9820 */ /* 0x000fe20000400000 */
[C---:B------:R-:W-:Y:S01]  /*02e0*/  FADD R8, -R9.reuse, R6 ;  /* 0x0000000609087221 */ /* 0x040fe20000000100 */
[----:B------:R-:W-:Y:S02]  /*02f0*/  FADD R9, -R9, R7 ;  /* 0x0000000709097221 */ /* 0x000fe40000000100 */
[----:B0-----:R-:W-:-:S04]  /*0300*/  FMUL R10, R19, R10 ;  /* 0x0000000a130a7220 */ /* 0x001fc80000400000 */
[-C--:B------:R-:W-:Y:S01]  /*0310*/  FMUL R8, R8, R10.reuse ;  /* 0x0000000a08087220 */ /* 0x080fe20000400000 */
[----:B------:R-:W-:-:S03]  /*0320*/  FMUL R10, R9, R10 ;  /* 0x0000000a090a7220 */ /* 0x000fc60000400000 */
[C-C-:B--2---:R-:W-:Y:S01]  /*0330*/  FFMA R8, R14.reuse, R8, R17.reuse ;  /* 0x000000080e087223 */ /* 0x144fe20000000011 */
[----:B------:R-:W-:-:S04]  /*0340*/  FFMA R10, R14, R10, R17 ;  /* 0x0000000a0e0a7223 */ /* 0x000fc80000000011 */
[----:B------:R-:W-:Y:S02]  /*0350*/  FSETP.GEU.AND P0, PT, R8, RZ, PT ;  /* 0x000000ff0800720b */ /* 0x000fe40003f0e000 */
[----:B------:R-:W-:Y:S02]  /*0360*/  FSETP.GEU.AND P1, PT, R10, RZ, PT ;  /* 0x000000ff0a00720b */ /* 0x000fe40003f2e000 */
[----:B------:R-:W-:Y:S02]  /*0370*/  FSEL R8, R8, RZ, P0 ;  /* 0x000000ff08087208 */ /* 0x000fe40000000000 */
[----:B------:R-:W-:Y:S01]  /*0380*/  FSEL R9, R10, RZ, P1 ;  /* 0x000000ff0a097208 */ /* 0x000fe20000800000 */
[----:B------:R-:W-:Y:S04]  /*0390*/  STG.E.64 desc[UR4][R2.64], R6 ;  /* 0x0000000602007986 */ /* 0x000fe8000c101b04 */
[----:B------:R-:W-:Y:S01]  /*03a0*/  STG.E.64 desc[UR4][R4.64], R8 ;  /* 0x0000000804007986 */ /* 0x000fe2000c101b04 */
[----:B------:R-:W-:Y:S05]  /*03b0*/  EXIT ;  /* 0x000000000000794d */ /* 0x000fea0003800000 */
.L_x_0:
[----:B------:R-:W-:-:S00]  /*03c0*/  BRA `(.L_x_0) ;  /* 0xfffffffc00fc7947 */ /* 0x000fc0000383ffff */
[----:B------:R-:W-:-:S00]  /*03d0*/  NOP ;  /* 0x0000000000007918 */ /* 0x000fc00000000000 */
        /* <DEDUP_REMOVED lines=10> */
.L_x_1:


//--------------------- .nv.global.init           --------------------------
	.section	.nv.global.init,"aw",@progbits
.nv.global.init:
	.type		_$_str,@object
	.size		_$_str,(_$_str_$_2 - _$_str)
_$_str:
        /*0000*/ 	.byte	0x5f, 0x5f, 0x43, 0x55, 0x44, 0x41, 0x5f, 0x46, 0x54, 0x5a, 0x00
	.type		_$_str_$_2,@object
	.size		_$_str_$_2,(.L_1 - _$_str_$_2)
_$_str_$_2:
        /*000b*/ 	.byte	0x5f, 0x5f, 0x43, 0x55, 0x44, 0x41, 0x5f, 0x50, 0x52, 0x45, 0x43, 0x5f, 0x53, 0x51, 0x52, 0x54
        /*001b*/ 	.byte	0x00
.L_1:


//--------------------- .nv.constant0.triton_poi_fused__native_batch_norm_legit_no_training_convolution_relu_33 --------------------------
	.section	.nv.constant0.triton_poi_fused__native_batch_norm_legit_no_training_convolution_relu_33,"a",@progbits
	.sectionflags	@""
	.align	4
.nv.constant0.triton_poi_fused__native_batch_norm_legit_no_training_convolution_relu_33:
	.zero		588
